//
// Generated by NVIDIA NVVM Compiler
//
// Compiler Build ID: CL-36424714
// Cuda compilation tools, release 13.0, V13.0.88
// Based on NVVM 20.0.0
//

.version 9.0
.target sm_100
.address_size 64

	// .globl	_Z9sum_arrayPfS_S_

.visible .entry _Z9sum_arrayPfS_S_(
	.param .u64 .ptr .align 1 _Z9sum_arrayPfS_S__param_0,
	.param .u64 .ptr .align 1 _Z9sum_arrayPfS_S__param_1,
	.param .u64 .ptr .align 1 _Z9sum_arrayPfS_S__param_2
)
{
	.reg .b32 	%r<5>;
	.reg .b32 	%f<4>;
	.reg .b64 	%rd<11>;

	ld.param.u64 	%rd1, [_Z9sum_arrayPfS_S__param_0];
	ld.param.u64 	%rd2, [_Z9sum_arrayPfS_S__param_1];
	ld.param.u64 	%rd3, [_Z9sum_arrayPfS_S__param_2];
	cvta.to.global.u64 	%rd4, %rd1;
	cvta.to.global.u64 	%rd5, %rd3;
	cvta.to.global.u64 	%rd6, %rd2;
	mov.u32 	%r1, %tid.x;
	mov.u32 	%r2, %ctaid.x;
	mov.u32 	%r3, %ntid.x;
	mad.lo.s32 	%r4, %r2, %r3, %r1;
	mul.wide.s32 	%rd7, %r4, 4;
	add.s64 	%rd8, %rd6, %rd7;
	ld.global.f32 	%f1, [%rd8];
	add.s64 	%rd9, %rd5, %rd7;
	ld.global.f32 	%f2, [%rd9];
	add.f32 	%f3, %f1, %f2;
	add.s64 	%rd10, %rd4, %rd7;
	st.global.f32 	[%rd10], %f3;
	ret;

}


// ===== COMPILED SASS (sm_100) =====

	.target	sm_100

	.elftype	@"ET_EXEC"


//--------------------- .note.nv.tkinfo           --------------------------
	.section	.note.nv.tkinfo,"",@"SHT_NOTE"
	.sectionflags	@"SHF_NOTE_NV_TKINFO"
	.tkinfo
        /*0018*/ 	.word	0x00000002
        /*0030*/ 	.string	""
        /*0030*/ 	.string	"ptxas"
        /*0030*/ 	.string	"Cuda compilation tools, release 13.0, V13.0.88"
        /*0030*/ 	.string	"Build cuda_13.0.r13.0/compiler.36424714_0"
        /*0030*/ 	.string	"-arch sm_100 -m 64 "



//--------------------- .note.nv.cuinfo           --------------------------
	.section	.note.nv.cuinfo,"",@"SHT_NOTE"
	.sectionflags	@"SHF_NOTE_NV_CUINFO"
        /*0018*/ 	.short	0x0002
        /*001a*/ 	.short	0x0064
        /*001c*/ 	.short	0x0082
	.zero		2


//--------------------- .nv.info                  --------------------------
	.section	.nv.info,"",@"SHT_CUDA_INFO"
	.align	4


	//----- nvinfo : EIATTR_REGCOUNT
	.align		4
        /*0000*/ 	.byte	0x04, 0x2f
        /*0002*/ 	.short	(.L_1 - .L_0)
	.align		4
.L_0:
        /*0004*/ 	.word	index@(_Z9sum_arrayPfS_S_)
        /*0008*/ 	.word	0x0000000c


	//----- nvinfo : EIATTR_FRAME_SIZE
	.align		4
.L_1:
        /*000c*/ 	.byte	0x04, 0x11
        /*000e*/ 	.short	(.L_3 - .L_2)
	.align		4
.L_2:
        /*0010*/ 	.word	index@(_Z9sum_arrayPfS_S_)
        /*0014*/ 	.word	0x00000000


	//----- nvinfo : EIATTR_MIN_STACK_SIZE
	.align		4
.L_3:
        /*0018*/ 	.byte	0x04, 0x12
        /*001a*/ 	.short	(.L_5 - .L_4)
	.align		4
.L_4:
        /*001c*/ 	.word	index@(_Z9sum_arrayPfS_S_)
        /*0020*/ 	.word	0x00000000
.L_5:


//--------------------- .nv.compat                --------------------------
	.section	.nv.compat,"",@"SHT_CUDA_COMPAT_INFO"
	.align	4
        /*0000*/ 	.byte	0x02, 0x09, 0x00, 0x00, 0x02, 0x02, 0x01, 0x00, 0x02, 0x05, 0x05, 0x00, 0x03, 0x07, 0x01, 0x01
        /*0010*/ 	.byte	0x02, 0x03, 0x00, 0x00, 0x02, 0x06, 0x01, 0x00, 0x04, 0x0b, 0x08, 0x00, 0x09, 0x00, 0x00, 0x00
        /*0020*/ 	.byte	0x00, 0x00, 0x00, 0x00


//--------------------- .nv.info._Z9sum_arrayPfS_S_ --------------------------
	.section	.nv.info._Z9sum_arrayPfS_S_,"",@"SHT_CUDA_INFO"
	.sectionflags	@""
	.align	4


	//----- nvinfo : EIATTR_CUDA_API_VERSION
	.align		4
        /*0000*/ 	.byte	0x04, 0x37
        /*0002*/ 	.short	(.L_7 - .L_6)
.L_6:
        /*0004*/ 	.word	0x00000082


	//----- nvinfo : EIATTR_KPARAM_INFO
	.align		4
.L_7:
        /*0008*/ 	.byte	0x04, 0x17
        /*000a*/ 	.short	(.L_9 - .L_8)
.L_8:
        /*000c*/ 	.word	0x00000000
        /*0010*/ 	.short	0x0002
        /*0012*/ 	.short	0x0010
        /*0014*/ 	.byte	0x00, 0xf5, 0x21, 0x00


	//----- nvinfo : EIATTR_KPARAM_INFO
	.align		4
.L_9:
        /*0018*/ 	.byte	0x04, 0x17
        /*001a*/ 	.short	(.L_11 - .L_10)
.L_10:
        /*001c*/ 	.word	0x00000000
        /*0020*/ 	.short	0x0001
        /*0022*/ 	.short	0x0008
        /*0024*/ 	.byte	0x00, 0xf5, 0x21, 0x00


	//----- nvinfo : EIATTR_KPARAM_INFO
	.align		4
.L_11:
        /*0028*/ 	.byte	0x04, 0x17
        /*002a*/ 	.short	(.L_13 - .L_12)
.L_12:
        /*002c*/ 	.word	0x00000000
        /*0030*/ 	.short	0x0000
        /*0032*/ 	.short	0x0000
        /*0034*/ 	.byte	0x00, 0xf5, 0x21, 0x00


	//----- nvinfo : EIATTR_SPARSE_MMA_MASK
	.align		4
.L_13:
        /*0038*/ 	.byte	0x03, 0x50
        /*003a*/ 	.short	0x0000


	//----- nvinfo : EIATTR_MAXREG_COUNT
	.align		4
        /*003c*/ 	.byte	0x03, 0x1b
        /*003e*/ 	.short	0x00ff


	//----- nvinfo : EIATTR_MERCURY_ISA_VERSION
	.align		4
        /*0040*/ 	.byte	0x03, 0x5f
        /*0042*/ 	.short	0x0101


	//----- nvinfo : EIATTR_VRC_CTA_INIT_COUNT
	.align		4
        /*0044*/ 	.byte	0x02, 0x4a
	.zero		1
	.zero		1


	//----- nvinfo : EIATTR_EXIT_INSTR_OFFSETS
	.align		4
        /*0048*/ 	.byte	0x04, 0x1c
        /*004a*/ 	.short	(.L_15 - .L_14)


	//   ....[0]....
.L_14:
        /*004c*/ 	.word	0x00000100


	//----- nvinfo : EIATTR_CBANK_PARAM_SIZE
	.align		4
.L_15:
        /*0050*/ 	.byte	0x03, 0x19
        /*0052*/ 	.short	0x0018


	//----- nvinfo : EIATTR_PARAM_CBANK
	.align		4
        /*0054*/ 	.byte	0x04, 0x0a
        /*0056*/ 	.short	(.L_17 - .L_16)
	.align		4
.L_16:
        /*0058*/ 	.word	index@(.nv.constant0._Z9sum_arrayPfS_S_)
        /*005c*/ 	.short	0x0380
        /*005e*/ 	.short	0x0018


	//----- nvinfo : EIATTR_SW_WAR
	.align		4
.L_17:
        /*0060*/ 	.byte	0x04, 0x36
        /*0062*/ 	.short	(.L_19 - .L_18)
.L_18:
        /*0064*/ 	.word	0x00000008
.L_19:


//--------------------- .nv.callgraph             --------------------------
	.section	.nv.callgraph,"",@"SHT_CUDA_CALLGRAPH"
	.align	4
	.sectionentsize	8
	.align		4
        /*0000*/ 	.word	0x00000000
	.align		4
        /*0004*/ 	.word	0xffffffff
	.align		4
        /*0008*/ 	.word	0x00000000
	.align		4
        /*000c*/ 	.word	0xfffffffe
	.align		4
        /*0010*/ 	.word	0x00000000
	.align		4
        /*0014*/ 	.word	0xfffffffd
	.align		4
        /*0018*/ 	.word	0x00000000
	.align		4
        /*001c*/ 	.word	0xfffffffc


//--------------------- .text._Z9sum_arrayPfS_S_  --------------------------
	.section	.text._Z9sum_arrayPfS_S_,"ax",@progbits
	.align	128
        .global         _Z9sum_arrayPfS_S_
        .type           _Z9sum_arrayPfS_S_,@function
        .size           _Z9sum_arrayPfS_S_,(.L_x_1 - _Z9sum_arrayPfS_S_)
        .other          _Z9sum_arrayPfS_S_,@"STO_CUDA_ENTRY STV_DEFAULT"
_Z9sum_arrayPfS_S_:
.text._Z9sum_arrayPfS_S_:
[----:B------:R-:W-:Y:S01]  /*0000*/  LDC R1, c[0x0][0x37c] ;  /* 0x0000df00ff017b82 */ /* 0x000fe20000000800 */
[----:B------:R-:W0:Y:S07]  /*0010*/  S2R R9, SR_TID.X ;  /* 0x0000000000097919 */ /* 0x000e2e0000002100 */
[----:B------:R-:W0:Y:S01]  /*0020*/  S2UR UR6, SR_CTAID.X ;  /* 0x00000000000679c3 */ /* 0x000e220000002500 */
[----:B------:R-:W1:Y:S07]  /*0030*/  LDCU.64 UR4, c[0x0][0x358] ;  /* 0x00006b00ff0477ac */ /* 0x000e6e0008000a00 */
[----:B------:R-:W0:Y:S08]  /*0040*/  LDC R0, c[0x0][0x360] ;  /* 0x0000d800ff007b82 */ /* 0x000e300000000800 */
[----:B------:R-:W2:Y:S08]  /*0050*/  LDC.64 R2, c[0x0][0x388] ;  /* 0x0000e200ff027b82 */ /* 0x000eb00000000a00 */
[----:B------:R-:W3:Y:S01]  /*0060*/  LDC.64 R4, c[0x0][0x390] ;  /* 0x0000e400ff047b82 */ /* 0x000ee20000000a00 */
[----:B0-----:R-:W-:-:S07]  /*0070*/  IMAD R9, R0, UR6, R9 ;  /* 0x0000000600097c24 */ /* 0x001fce000f8e0209 */
[----:B------:R-:W0:Y:S01]  /*0080*/  LDC.64 R6, c[0x0][0x380] ;  /* 0x0000e000ff067b82 */ /* 0x000e220000000a00 */
[----:B--2---:R-:W-:-:S06]  /*0090*/  IMAD.WIDE R2, R9, 0x4, R2 ;  /* 0x0000000409027825 */ /* 0x004fcc00078e0202 */
[----:B-1----:R-:W2:Y:S01]  /*00a0*/  LDG.E R2, desc[UR4][R2.64] ;  /* 0x0000000402027981 */ /* 0x002ea2000c1e1900 */
[----:B---3--:R-:W-:-:S06]  /*00b0*/  IMAD.WIDE R4, R9, 0x4, R4 ;  /* 0x0000000409047825 */ /* 0x008fcc00078e0204 */
[----:B------:R-:W2:Y:S01]  /*00c0*/  LDG.E R5, desc[UR4][R4.64] ;  /* 0x0000000404057981 */ /* 0x000ea2000c1e1900 */
[----:B0-----:R-:W-:-:S04]  /*00d0*/  IMAD.WIDE R6, R9, 0x4, R6 ;  /* 0x0000000409067825 */ /* 0x001fc800078e0206 */
[----:B--2---:R-:W-:-:S05]  /*00e0*/  FADD R9, R2, R5 ;  /* 0x0000000502097221 */ /* 0x004fca0000000000 */
[----:B------:R-:W-:Y:S01]  /*00f0*/  STG.E desc[UR4][R6.64], R9 ;  /* 0x0000000906007986 */ /* 0x000fe2000c101904 */
[----:B------:R-:W-:Y:S05]  /*0100*/  EXIT ;  /* 0x000000000000794d */ /* 0x000fea0003800000 */
.L_x_0:
[----:B------:R-:W-:-:S00]  /*0110*/  BRA `(.L_x_0) ;  /* 0xfffffffc00fc7947 */ /* 0x000fc0000383ffff */
[----:B------:R-:W-:-:S00]  /*0120*/  NOP ;  /* 0x0000000000007918 */ /* 0x000fc00000000000 */
        /* <DEDUP_REMOVED lines=13> */
.L_x_1:


//--------------------- .nv.shared.reserved.0     --------------------------
	.section	.nv.shared.reserved.0,"aw",@nobits
	.weak		__nv_reservedSMEM_offset_0_alias
	.size		__nv_reservedSMEM_offset_0_alias, 0, 64
	.other		__nv_reservedSMEM_offset_0_alias,@"STO_CUDA_RESERVED_SHARED STV_DEFAULT"
__nv_reservedSMEM_offset_0_alias:
	.zero		0
	.zero		64


//--------------------- .nv.constant0._Z9sum_arrayPfS_S_ --------------------------
	.section	.nv.constant0._Z9sum_arrayPfS_S_,"a",@progbits
	.sectionflags	@""
	.align	4
.nv.constant0._Z9sum_arrayPfS_S_:
	.zero		920


//--------------------- SYMBOLS --------------------------

	.type		.nv.reservedSmem.offset0,@object
	.size		.nv.reservedSmem.offset0,0x4
